//
// Generated by NVIDIA NVVM Compiler
//
// Compiler Build ID: CL-36424714
// Cuda compilation tools, release 13.0, V13.0.88
// Based on NVVM 20.0.0
//

.version 9.0
.target sm_100
.address_size 64

	// .globl	_Z14find_neighborsPiS_S_i

.visible .entry _Z14find_neighborsPiS_S_i(
	.param .u64 .ptr .align 1 _Z14find_neighborsPiS_S_i_param_0,
	.param .u64 .ptr .align 1 _Z14find_neighborsPiS_S_i_param_1,
	.param .u64 .ptr .align 1 _Z14find_neighborsPiS_S_i_param_2,
	.param .u32 _Z14find_neighborsPiS_S_i_param_3
)
{
	.reg .pred 	%p<20>;
	.reg .b32 	%r<31>;
	.reg .b64 	%rd<22>;

	ld.param.u64 	%rd4, [_Z14find_neighborsPiS_S_i_param_0];
	ld.param.u64 	%rd6, [_Z14find_neighborsPiS_S_i_param_1];
	ld.param.u64 	%rd5, [_Z14find_neighborsPiS_S_i_param_2];
	ld.param.u32 	%r20, [_Z14find_neighborsPiS_S_i_param_3];
	cvta.to.global.u64 	%rd1, %rd6;
	mov.u32 	%r21, %ctaid.x;
	mov.u32 	%r22, %ntid.x;
	mov.u32 	%r23, %tid.x;
	mad.lo.s32 	%r1, %r21, %r22, %r23;
	setp.ge.s32 	%p1, %r1, %r20;
	@%p1 bra 	$L__BB0_31;
	cvta.to.global.u64 	%rd7, %rd4;
	cvta.to.global.u64 	%rd8, %rd5;
	mul.lo.s32 	%r24, %r1, 6;
	mul.wide.s32 	%rd9, %r24, 4;
	add.s64 	%rd2, %rd7, %rd9;
	ld.global.u32 	%r2, [%rd2];
	setp.lt.s32 	%p2, %r2, 0;
	add.s64 	%rd3, %rd8, %rd9;
	@%p2 bra 	$L__BB0_6;
	shl.b32 	%r25, %r2, 1;
	mul.wide.u32 	%rd10, %r25, 4;
	add.s64 	%rd11, %rd1, %rd10;
	ld.global.u32 	%r3, [%rd11];
	ld.global.u32 	%r4, [%rd11+4];
	setp.ne.s32 	%p3, %r3, %r1;
	@%p3 bra 	$L__BB0_4;
	st.global.u32 	[%rd3], %r4;
$L__BB0_4:
	setp.ne.s32 	%p4, %r4, %r1;
	@%p4 bra 	$L__BB0_6;
	st.global.u32 	[%rd3], %r3;
$L__BB0_6:
	ld.global.u32 	%r5, [%rd2+4];
	setp.lt.s32 	%p5, %r5, 0;
	@%p5 bra 	$L__BB0_11;
	shl.b32 	%r26, %r5, 1;
	mul.wide.u32 	%rd12, %r26, 4;
	add.s64 	%rd13, %rd1, %rd12;
	ld.global.u32 	%r6, [%rd13];
	ld.global.u32 	%r7, [%rd13+4];
	setp.ne.s32 	%p6, %r6, %r1;
	@%p6 bra 	$L__BB0_9;
	st.global.u32 	[%rd3+4], %r7;
$L__BB0_9:
	setp.ne.s32 	%p7, %r7, %r1;
	@%p7 bra 	$L__BB0_11;
	st.global.u32 	[%rd3+4], %r6;
$L__BB0_11:
	ld.global.u32 	%r8, [%rd2+8];
	setp.lt.s32 	%p8, %r8, 0;
	@%p8 bra 	$L__BB0_16;
	shl.b32 	%r27, %r8, 1;
	mul.wide.u32 	%rd14, %r27, 4;
	add.s64 	%rd15, %rd1, %rd14;
	ld.global.u32 	%r9, [%rd15];
	ld.global.u32 	%r10, [%rd15+4];
	setp.ne.s32 	%p9, %r9, %r1;
	@%p9 bra 	$L__BB0_14;
	st.global.u32 	[%rd3+8], %r10;
$L__BB0_14:
	setp.ne.s32 	%p10, %r10, %r1;
	@%p10 bra 	$L__BB0_16;
	st.global.u32 	[%rd3+8], %r9;
$L__BB0_16:
	ld.global.u32 	%r11, [%rd2+12];
	setp.lt.s32 	%p11, %r11, 0;
	@%p11 bra 	$L__BB0_21;
	shl.b32 	%r28, %r11, 1;
	mul.wide.u32 	%rd16, %r28, 4;
	add.s64 	%rd17, %rd1, %rd16;
	ld.global.u32 	%r12, [%rd17];
	ld.global.u32 	%r13, [%rd17+4];
	setp.ne.s32 	%p12, %r12, %r1;
	@%p12 bra 	$L__BB0_19;
	st.global.u32 	[%rd3+12], %r13;
$L__BB0_19:
	setp.ne.s32 	%p13, %r13, %r1;
	@%p13 bra 	$L__BB0_21;
	st.global.u32 	[%rd3+12], %r12;
$L__BB0_21:
	ld.global.u32 	%r14, [%rd2+16];
	setp.lt.s32 	%p14, %r14, 0;
	@%p14 bra 	$L__BB0_26;
	shl.b32 	%r29, %r14, 1;
	mul.wide.u32 	%rd18, %r29, 4;
	add.s64 	%rd19, %rd1, %rd18;
	ld.global.u32 	%r15, [%rd19];
	ld.global.u32 	%r16, [%rd19+4];
	setp.ne.s32 	%p15, %r15, %r1;
	@%p15 bra 	$L__BB0_24;
	st.global.u32 	[%rd3+16], %r16;
$L__BB0_24:
	setp.ne.s32 	%p16, %r16, %r1;
	@%p16 bra 	$L__BB0_26;
	st.global.u32 	[%rd3+16], %r15;
$L__BB0_26:
	ld.global.u32 	%r17, [%rd2+20];
	setp.lt.s32 	%p17, %r17, 0;
	@%p17 bra 	$L__BB0_31;
	shl.b32 	%r30, %r17, 1;
	mul.wide.u32 	%rd20, %r30, 4;
	add.s64 	%rd21, %rd1, %rd20;
	ld.global.u32 	%r18, [%rd21];
	ld.global.u32 	%r19, [%rd21+4];
	setp.ne.s32 	%p18, %r18, %r1;
	@%p18 bra 	$L__BB0_29;
	st.global.u32 	[%rd3+20], %r19;
$L__BB0_29:
	setp.ne.s32 	%p19, %r19, %r1;
	@%p19 bra 	$L__BB0_31;
	st.global.u32 	[%rd3+20], %r18;
$L__BB0_31:
	ret;

}


// ===== COMPILED SASS (sm_100) =====

	.target	sm_100

	.elftype	@"ET_EXEC"


//--------------------- .note.nv.tkinfo           --------------------------
	.section	.note.nv.tkinfo,"",@"SHT_NOTE"
	.sectionflags	@"SHF_NOTE_NV_TKINFO"
	.tkinfo
        /*0018*/ 	.word	0x00000002
        /*0030*/ 	.string	""
        /*0030*/ 	.string	"ptxas"
        /*0030*/ 	.string	"Cuda compilation tools, release 13.0, V13.0.88"
        /*0030*/ 	.string	"Build cuda_13.0.r13.0/compiler.36424714_0"
        /*0030*/ 	.string	"-arch sm_100 -m 64 "



//--------------------- .note.nv.cuinfo           --------------------------
	.section	.note.nv.cuinfo,"",@"SHT_NOTE"
	.sectionflags	@"SHF_NOTE_NV_CUINFO"
        /*0018*/ 	.short	0x0002
        /*001a*/ 	.short	0x0064
        /*001c*/ 	.short	0x0082
	.zero		2


//--------------------- .nv.info                  --------------------------
	.section	.nv.info,"",@"SHT_CUDA_INFO"
	.align	4


	//----- nvinfo : EIATTR_REGCOUNT
	.align		4
        /*0000*/ 	.byte	0x04, 0x2f
        /*0002*/ 	.short	(.L_1 - .L_0)
	.align		4
.L_0:
        /*0004*/ 	.word	index@(_Z14find_neighborsPiS_S_i)
        /*0008*/ 	.word	0x0000000e


	//----- nvinfo : EIATTR_FRAME_SIZE
	.align		4
.L_1:
        /*000c*/ 	.byte	0x04, 0x11
        /*000e*/ 	.short	(.L_3 - .L_2)
	.align		4
.L_2:
        /*0010*/ 	.word	index@(_Z14find_neighborsPiS_S_i)
        /*0014*/ 	.word	0x00000000


	//----- nvinfo : EIATTR_MIN_STACK_SIZE
	.align		4
.L_3:
        /*0018*/ 	.byte	0x04, 0x12
        /*001a*/ 	.short	(.L_5 - .L_4)
	.align		4
.L_4:
        /*001c*/ 	.word	index@(_Z14find_neighborsPiS_S_i)
        /*0020*/ 	.word	0x00000000
.L_5:


//--------------------- .nv.compat                --------------------------
	.section	.nv.compat,"",@"SHT_CUDA_COMPAT_INFO"
	.align	4
        /*0000*/ 	.byte	0x02, 0x09, 0x00, 0x00, 0x02, 0x02, 0x01, 0x00, 0x02, 0x05, 0x05, 0x00, 0x03, 0x07, 0x01, 0x01
        /*0010*/ 	.byte	0x02, 0x03, 0x00, 0x00, 0x02, 0x06, 0x01, 0x00, 0x04, 0x0b, 0x08, 0x00, 0x09, 0x00, 0x00, 0x00
        /*0020*/ 	.byte	0x00, 0x00, 0x00, 0x00


//--------------------- .nv.info._Z14find_neighborsPiS_S_i --------------------------
	.section	.nv.info._Z14find_neighborsPiS_S_i,"",@"SHT_CUDA_INFO"
	.sectionflags	@""
	.align	4


	//----- nvinfo : EIATTR_CUDA_API_VERSION
	.align		4
        /*0000*/ 	.byte	0x04, 0x37
        /*0002*/ 	.short	(.L_7 - .L_6)
.L_6:
        /*0004*/ 	.word	0x00000082


	//----- nvinfo : EIATTR_KPARAM_INFO
	.align		4
.L_7:
        /*0008*/ 	.byte	0x04, 0x17
        /*000a*/ 	.short	(.L_9 - .L_8)
.L_8:
        /*000c*/ 	.word	0x00000000
        /*0010*/ 	.short	0x0003
        /*0012*/ 	.short	0x0018
        /*0014*/ 	.byte	0x00, 0xf0, 0x11, 0x00


	//----- nvinfo : EIATTR_KPARAM_INFO
	.align		4
.L_9:
        /*0018*/ 	.byte	0x04, 0x17
        /*001a*/ 	.short	(.L_11 - .L_10)
.L_10:
        /*001c*/ 	.word	0x00000000
        /*0020*/ 	.short	0x0002
        /*0022*/ 	.short	0x0010
        /*0024*/ 	.byte	0x00, 0xf5, 0x21, 0x00


	//----- nvinfo : EIATTR_KPARAM_INFO
	.align		4
.L_11:
        /*0028*/ 	.byte	0x04, 0x17
        /*002a*/ 	.short	(.L_13 - .L_12)
.L_12:
        /*002c*/ 	.word	0x00000000
        /*0030*/ 	.short	0x0001
        /*0032*/ 	.short	0x0008
        /*0034*/ 	.byte	0x00, 0xf5, 0x21, 0x00


	//----- nvinfo : EIATTR_KPARAM_INFO
	.align		4
.L_13:
        /*0038*/ 	.byte	0x04, 0x17
        /*003a*/ 	.short	(.L_15 - .L_14)
.L_14:
        /*003c*/ 	.word	0x00000000
        /*0040*/ 	.short	0x0000
        /*0042*/ 	.short	0x0000
        /*0044*/ 	.byte	0x00, 0xf5, 0x21, 0x00


	//----- nvinfo : EIATTR_SPARSE_MMA_MASK
	.align		4
.L_15:
        /*0048*/ 	.byte	0x03, 0x50
        /*004a*/ 	.short	0x0000


	//----- nvinfo : EIATTR_MAXREG_COUNT
	.align		4
        /*004c*/ 	.byte	0x03, 0x1b
        /*004e*/ 	.short	0x00ff


	//----- nvinfo : EIATTR_MERCURY_ISA_VERSION
	.align		4
        /*0050*/ 	.byte	0x03, 0x5f
        /*0052*/ 	.short	0x0101


	//----- nvinfo : EIATTR_VRC_CTA_INIT_COUNT
	.align		4
        /*0054*/ 	.byte	0x02, 0x4a
	.zero		1
	.zero		1


	//----- nvinfo : EIATTR_EXIT_INSTR_OFFSETS
	.align		4
        /*0058*/ 	.byte	0x04, 0x1c
        /*005a*/ 	.short	(.L_17 - .L_16)


	//   ....[0]....
.L_16:
        /*005c*/ 	.word	0x00000070


	//   ....[1]....
        /*0060*/ 	.word	0x00000560


	//   ....[2]....
        /*0064*/ 	.word	0x000005f0


	//   ....[3]....
        /*0068*/ 	.word	0x00000610


	//----- nvinfo : EIATTR_CRS_STACK_SIZE
	.align		4
.L_17:
        /*006c*/ 	.byte	0x04, 0x1e
        /*006e*/ 	.short	(.L_19 - .L_18)
.L_18:
        /*0070*/ 	.word	0x00000000


	//----- nvinfo : EIATTR_CBANK_PARAM_SIZE
	.align		4
.L_19:
        /*0074*/ 	.byte	0x03, 0x19
        /*0076*/ 	.short	0x001c


	//----- nvinfo : EIATTR_PARAM_CBANK
	.align		4
        /*0078*/ 	.byte	0x04, 0x0a
        /*007a*/ 	.short	(.L_21 - .L_20)
	.align		4
.L_20:
        /*007c*/ 	.word	index@(.nv.constant0._Z14find_neighborsPiS_S_i)
        /*0080*/ 	.short	0x0380
        /*0082*/ 	.short	0x001c


	//----- nvinfo : EIATTR_SW_WAR
	.align		4
.L_21:
        /*0084*/ 	.byte	0x04, 0x36
        /*0086*/ 	.short	(.L_23 - .L_22)
.L_22:
        /*0088*/ 	.word	0x00000008
.L_23:


//--------------------- .nv.callgraph             --------------------------
	.section	.nv.callgraph,"",@"SHT_CUDA_CALLGRAPH"
	.align	4
	.sectionentsize	8
	.align		4
        /*0000*/ 	.word	0x00000000
	.align		4
        /*0004*/ 	.word	0xffffffff
	.align		4
        /*0008*/ 	.word	0x00000000
	.align		4
        /*000c*/ 	.word	0xfffffffe
	.align		4
        /*0010*/ 	.word	0x00000000
	.align		4
        /*0014*/ 	.word	0xfffffffd
	.align		4
        /*0018*/ 	.word	0x00000000
	.align		4
        /*001c*/ 	.word	0xfffffffc


//--------------------- .text._Z14find_neighborsPiS_S_i --------------------------
	.section	.text._Z14find_neighborsPiS_S_i,"ax",@progbits
	.align	128
        .global         _Z14find_neighborsPiS_S_i
        .type           _Z14find_neighborsPiS_S_i,@function
        .size           _Z14find_neighborsPiS_S_i,(.L_x_11 - _Z14find_neighborsPiS_S_i)
        .other          _Z14find_neighborsPiS_S_i,@"STO_CUDA_ENTRY STV_DEFAULT"
_Z14find_neighborsPiS_S_i:
.text._Z14find_neighborsPiS_S_i:
[----:B------:R-:W-:Y:S01]  /*0000*/  LDC R1, c[0x0][0x37c] ;  /* 0x0000df00ff017b82 */ /* 0x000fe20000000800 */
[----:B------:R-:W0:Y:S07]  /*0010*/  S2R R3, SR_TID.X ;  /* 0x0000000000037919 */ /* 0x000e2e0000002100 */
[----:B------:R-:W0:Y:S01]  /*0020*/  S2UR UR4, SR_CTAID.X ;  /* 0x00000000000479c3 */ /* 0x000e220000002500 */
[----:B------:R-:W1:Y:S07]  /*0030*/  LDCU UR5, c[0x0][0x398] ;  /* 0x00007300ff0577ac */ /* 0x000e6e0008000800 */
[----:B------:R-:W0:Y:S02]  /*0040*/  LDC R0, c[0x0][0x360] ;  /* 0x0000d800ff007b82 */ /* 0x000e240000000800 */
[----:B0-----:R-:W-:-:S05]  /*0050*/  IMAD R0, R0, UR4, R3 ;  /* 0x0000000400007c24 */ /* 0x001fca000f8e0203 */
[----:B-1----:R-:W-:-:S13]  /*0060*/  ISETP.GE.AND P0, PT, R0, UR5, PT ;  /* 0x0000000500007c0c */ /* 0x002fda000bf06270 */
[----:B------:R-:W-:Y:S05]  /*0070*/  @P0 EXIT ;  /* 0x000000000000094d */ /* 0x000fea0003800000 */
[----:B------:R-:W0:Y:S01]  /*0080*/  LDC.64 R4, c[0x0][0x380] ;  /* 0x0000e000ff047b82 */ /* 0x000e220000000a00 */
[----:B------:R-:W1:Y:S01]  /*0090*/  LDCU.64 UR4, c[0x0][0x358] ;  /* 0x00006b00ff0477ac */ /* 0x000e620008000a00 */
[----:B------:R-:W-:-:S06]  /*00a0*/  IMAD R7, R0, 0x6, RZ ;  /* 0x0000000600077824 */ /* 0x000fcc00078e02ff */
[----:B------:R-:W2:Y:S01]  /*00b0*/  LDC.64 R2, c[0x0][0x390] ;  /* 0x0000e400ff027b82 */ /* 0x000ea20000000a00 */
[----:B0-----:R-:W-:-:S05]  /*00c0*/  IMAD.WIDE R4, R7, 0x4, R4 ;  /* 0x0000000407047825 */ /* 0x001fca00078e0204 */
[----:B-1----:R-:W3:Y:S01]  /*00d0*/  LDG.E R8, desc[UR4][R4.64] ;  /* 0x0000000404087981 */ /* 0x002ee2000c1e1900 */
[----:B------:R-:W-:Y:S01]  /*00e0*/  BSSY.RECONVERGENT B0, `(.L_x_0) ;  /* 0x000000d000007945 */ /* 0x000fe20003800200 */
[----:B--2---:R-:W-:Y:S01]  /*00f0*/  IMAD.WIDE R2, R7, 0x4, R2 ;  /* 0x0000000407027825 */ /* 0x004fe200078e0202 */
[----:B---3--:R-:W-:-:S13]  /*0100*/  ISETP.GE.AND P0, PT, R8, RZ, PT ;  /* 0x000000ff0800720c */ /* 0x008fda0003f06270 */
[----:B------:R-:W-:Y:S05]  /*0110*/  @!P0 BRA `(.L_x_1) ;  /* 0x0000000000248947 */ /* 0x000fea0003800000 */
[----:B------:R-:W0:Y:S01]  /*0120*/  LDC.64 R6, c[0x0][0x388] ;  /* 0x0000e200ff067b82 */ /* 0x000e220000000a00 */
[----:B------:R-:W-:-:S04]  /*0130*/  IMAD.SHL.U32 R9, R8, 0x2, RZ ;  /* 0x0000000208097824 */ /* 0x000fc800078e00ff */
[----:B0-----:R-:W-:-:S05]  /*0140*/  IMAD.WIDE.U32 R6, R9, 0x4, R6 ;  /* 0x0000000409067825 */ /* 0x001fca00078e0006 */
[----:B------:R-:W2:Y:S04]  /*0150*/  LDG.E R9, desc[UR4][R6.64] ;  /* 0x0000000406097981 */ /* 0x000ea8000c1e1900 */
[----:B------:R-:W3:Y:S01]  /*0160*/  LDG.E R11, desc[UR4][R6.64+0x4] ;  /* 0x00000404060b7981 */ /* 0x000ee2000c1e1900 */
[-C--:B--2---:R-:W-:Y:S02]  /*0170*/  ISETP.NE.AND P0, PT, R9, R0.reuse, PT ;  /* 0x000000000900720c */ /* 0x084fe40003f05270 */
[----:B---3--:R-:W-:-:S11]  /*0180*/  ISETP.NE.AND P1, PT, R11, R0, PT ;  /* 0x000000000b00720c */ /* 0x008fd60003f25270 */
[----:B------:R0:W-:Y:S04]  /*0190*/  @!P0 STG.E desc[UR4][R2.64], R11 ;  /* 0x0000000b02008986 */ /* 0x0001e8000c101904 */
[----:B------:R0:W-:Y:S02]  /*01a0*/  @!P1 STG.E desc[UR4][R2.64], R9 ;  /* 0x0000000902009986 */ /* 0x0001e4000c101904 */
.L_x_1:
[----:B------:R-:W-:Y:S05]  /*01b0*/  BSYNC.RECONVERGENT B0 ;  /* 0x0000000000007941 */ /* 0x000fea0003800200 */
.L_x_0:
[----:B------:R-:W2:Y:S01]  /*01c0*/  LDG.E R8, desc[UR4][R4.64+0x4] ;  /* 0x0000040404087981 */ /* 0x000ea2000c1e1900 */
[----:B------:R-:W-:Y:S01]  /*01d0*/  BSSY.RECONVERGENT B0, `(.L_x_2) ;  /* 0x000000c000007945 */ /* 0x000fe20003800200 */
[----:B--2---:R-:W-:-:S13]  /*01e0*/  ISETP.GE.AND P0, PT, R8, RZ, PT ;  /* 0x000000ff0800720c */ /* 0x004fda0003f06270 */
[----:B------:R-:W-:Y:S05]  /*01f0*/  @!P0 BRA `(.L_x_3) ;  /* 0x0000000000248947 */ /* 0x000fea0003800000 */
[----:B------:R-:W1:Y:S01]  /*0200*/  LDC.64 R6, c[0x0][0x388] ;  /* 0x0000e200ff067b82 */ /* 0x000e620000000a00 */
[----:B0-----:R-:W-:-:S04]  /*0210*/  IMAD.SHL.U32 R9, R8, 0x2, RZ ;  /* 0x0000000208097824 */ /* 0x001fc800078e00ff */
[----:B-1----:R-:W-:-:S05]  /*0220*/  IMAD.WIDE.U32 R6, R9, 0x4, R6 ;  /* 0x0000000409067825 */ /* 0x002fca00078e0006 */
[----:B------:R-:W2:Y:S04]  /*0230*/  LDG.E R9, desc[UR4][R6.64] ;  /* 0x0000000406097981 */ /* 0x000ea8000c1e1900 */
[----:B------:R-:W3:Y:S01]  /*0240*/  LDG.E R11, desc[UR4][R6.64+0x4] ;  /* 0x00000404060b7981 */ /* 0x000ee2000c1e1900 */
[-C--:B--2---:R-:W-:Y:S02]  /*0250*/  ISETP.NE.AND P0, PT, R9, R0.reuse, PT ;  /* 0x000000000900720c */ /* 0x084fe40003f05270 */
[----:B---3--:R-:W-:-:S11]  /*0260*/  ISETP.NE.AND P1, PT, R11, R0, PT ;  /* 0x000000000b00720c */ /* 0x008fd60003f25270 */
[----:B------:R1:W-:Y:S04]  /*0270*/  @!P0 STG.E desc[UR4][R2.64+0x4], R11 ;  /* 0x0000040b02008986 */ /* 0x0003e8000c101904 */
[----:B------:R1:W-:Y:S02]  /*0280*/  @!P1 STG.E desc[UR4][R2.64+0x4], R9 ;  /* 0x0000040902009986 */ /* 0x0003e4000c101904 */
.L_x_3:
[----:B------:R-:W-:Y:S05]  /*0290*/  BSYNC.RECONVERGENT B0 ;  /* 0x0000000000007941 */ /* 0x000fea0003800200 */
.L_x_2:
[----:B------:R-:W2:Y:S01]  /*02a0*/  LDG.E R8, desc[UR4][R4.64+0x8] ;  /* 0x0000080404087981 */ /* 0x000ea2000c1e1900 */
[----:B------:R-:W-:Y:S01]  /*02b0*/  BSSY.RECONVERGENT B0, `(.L_x_4) ;  /* 0x000000c000007945 */ /* 0x000fe20003800200 */
[----:B--2---:R-:W-:-:S13]  /*02c0*/  ISETP.GE.AND P0, PT, R8, RZ, PT ;  /* 0x000000ff0800720c */ /* 0x004fda0003f06270 */
[----:B------:R-:W-:Y:S05]  /*02d0*/  @!P0 BRA `(.L_x_5) ;  /* 0x0000000000248947 */ /* 0x000fea0003800000 */
[----:B------:R-:W2:Y:S01]  /*02e0*/  LDC.64 R6, c[0x0][0x388] ;  /* 0x0000e200ff067b82 */ /* 0x000ea20000000a00 */
[----:B01----:R-:W-:-:S04]  /*02f0*/  IMAD.SHL.U32 R9, R8, 0x2, RZ ;  /* 0x0000000208097824 */ /* 0x003fc800078e00ff */
[----:B--2---:R-:W-:-:S05]  /*0300*/  IMAD.WIDE.U32 R6, R9, 0x4, R6 ;  /* 0x0000000409067825 */ /* 0x004fca00078e0006 */
[----:B------:R-:W2:Y:S04]  /*0310*/  LDG.E R9, desc[UR4][R6.64] ;  /* 0x0000000406097981 */ /* 0x000ea8000c1e1900 */
[----:B------:R-:W3:Y:S01]  /*0320*/  LDG.E R11, desc[UR4][R6.64+0x4] ;  /* 0x00000404060b7981 */ /* 0x000ee2000c1e1900 */
[-C--:B--2---:R-:W-:Y:S02]  /*0330*/  ISETP.NE.AND P0, PT, R9, R0.reuse, PT ;  /* 0x000000000900720c */ /* 0x084fe40003f05270 */
[----:B---3--:R-:W-:-:S11]  /*0340*/  ISETP.NE.AND P1, PT, R11, R0, PT ;  /* 0x000000000b00720c */ /* 0x008fd60003f25270 */
[----:B------:R2:W-:Y:S04]  /*0350*/  @!P0 STG.E desc[UR4][R2.64+0x8], R11 ;  /* 0x0000080b02008986 */ /* 0x0005e8000c101904 */
[----:B------:R2:W-:Y:S02]  /*0360*/  @!P1 STG.E desc[UR4][R2.64+0x8], R9 ;  /* 0x0000080902009986 */ /* 0x0005e4000c101904 */
.L_x_5:
[----:B------:R-:W-:Y:S05]  /*0370*/  BSYNC.RECONVERGENT B0 ;  /* 0x0000000000007941 */ /* 0x000fea0003800200 */
.L_x_4:
[----:B------:R-:W3:Y:S01]  /*0380*/  LDG.E R8, desc[UR4][R4.64+0xc] ;  /* 0x00000c0404087981 */ /* 0x000ee2000c1e1900 */
[----:B------:R-:W-:Y:S01]  /*0390*/  BSSY.RECONVERGENT B0, `(.L_x_6) ;  /* 0x000000c000007945 */ /* 0x000fe20003800200 */
[----:B---3--:R-:W-:-:S13]  /*03a0*/  ISETP.GE.AND P0, PT, R8, RZ, PT ;  /* 0x000000ff0800720c */ /* 0x008fda0003f06270 */
[----:B------:R-:W-:Y:S05]  /*03b0*/  @!P0 BRA `(.L_x_7) ;  /* 0x0000000000248947 */ /* 0x000fea0003800000 */
[----:B------:R-:W3:Y:S01]  /*03c0*/  LDC.64 R6, c[0x0][0x388] ;  /* 0x0000e200ff067b82 */ /* 0x000ee20000000a00 */
[----:B012---:R-:W-:-:S04]  /*03d0*/  IMAD.SHL.U32 R9, R8, 0x2, RZ ;  /* 0x0000000208097824 */ /* 0x007fc800078e00ff */
[----:B---3--:R-:W-:-:S05]  /*03e0*/  IMAD.WIDE.U32 R6, R9, 0x4, R6 ;  /* 0x0000000409067825 */ /* 0x008fca00078e0006 */
[----:B------:R-:W2:Y:S04]  /*03f0*/  LDG.E R9, desc[UR4][R6.64] ;  /* 0x0000000406097981 */ /* 0x000ea8000c1e1900 */
[----:B------:R-:W3:Y:S01]  /*0400*/  LDG.E R11, desc[UR4][R6.64+0x4] ;  /* 0x00000404060b7981 */ /* 0x000ee2000c1e1900 */
[-C--:B--2---:R-:W-:Y:S02]  /*0410*/  ISETP.NE.AND P0, PT, R9, R0.reuse, PT ;  /* 0x000000000900720c */ /* 0x084fe40003f05270 */
[----:B---3--:R-:W-:-:S11]  /*0420*/  ISETP.NE.AND P1, PT, R11, R0, PT ;  /* 0x000000000b00720c */ /* 0x008fd60003f25270 */
[----:B------:R3:W-:Y:S04]  /*0430*/  @!P0 STG.E desc[UR4][R2.64+0xc], R11 ;  /* 0x00000c0b02008986 */ /* 0x0007e8000c101904 */
[----:B------:R3:W-:Y:S02]  /*0440*/  @!P1 STG.E desc[UR4][R2.64+0xc], R9 ;  /* 0x00000c0902009986 */ /* 0x0007e4000c101904 */
.L_x_7:
[----:B------:R-:W-:Y:S05]  /*0450*/  BSYNC.RECONVERGENT B0 ;  /* 0x0000000000007941 */ /* 0x000fea0003800200 */
.L_x_6:
[----:B------:R-:W4:Y:S01]  /*0460*/  LDG.E R8, desc[UR4][R4.64+0x10] ;  /* 0x0000100404087981 */ /* 0x000f22000c1e1900 */
[----:B------:R-:W-:Y:S01]  /*0470*/  BSSY.RECONVERGENT B0, `(.L_x_8) ;  /* 0x000000c000007945 */ /* 0x000fe20003800200 */
[----:B----4-:R-:W-:-:S13]  /*0480*/  ISETP.GE.AND P0, PT, R8, RZ, PT ;  /* 0x000000ff0800720c */ /* 0x010fda0003f06270 */
[----:B------:R-:W-:Y:S05]  /*0490*/  @!P0 BRA `(.L_x_9) ;  /* 0x0000000000248947 */ /* 0x000fea0003800000 */
[----:B------:R-:W4:Y:S01]  /*04a0*/  LDC.64 R6, c[0x0][0x388] ;  /* 0x0000e200ff067b82 */ /* 0x000f220000000a00 */
[----:B0123--:R-:W-:-:S04]  /*04b0*/  IMAD.SHL.U32 R9, R8, 0x2, RZ ;  /* 0x0000000208097824 */ /* 0x00ffc800078e00ff */
[----:B----4-:R-:W-:-:S05]  /*04c0*/  IMAD.WIDE.U32 R6, R9, 0x4, R6 ;  /* 0x0000000409067825 */ /* 0x010fca00078e0006 */
[----:B------:R-:W2:Y:S04]  /*04d0*/  LDG.E R9, desc[UR4][R6.64] ;  /* 0x0000000406097981 */ /* 0x000ea8000c1e1900 */
[----:B------:R-:W3:Y:S01]  /*04e0*/  LDG.E R11, desc[UR4][R6.64+0x4] ;  /* 0x00000404060b7981 */ /* 0x000ee2000c1e1900 */
[-C--:B--2---:R-:W-:Y:S02]  /*04f0*/  ISETP.NE.AND P0, PT, R9, R0.reuse, PT ;  /* 0x000000000900720c */ /* 0x084fe40003f05270 */
[----:B---3--:R-:W-:-:S11]  /*0500*/  ISETP.NE.AND P1, PT, R11, R0, PT ;  /* 0x000000000b00720c */ /* 0x008fd60003f25270 */
[----:B------:R4:W-:Y:S04]  /*0510*/  @!P0 STG.E desc[UR4][R2.64+0x10], R11 ;  /* 0x0000100b02008986 */ /* 0x0009e8000c101904 */
[----:B------:R4:W-:Y:S02]  /*0520*/  @!P1 STG.E desc[UR4][R2.64+0x10], R9 ;  /* 0x0000100902009986 */ /* 0x0009e4000c101904 */
.L_x_9:
[----:B------:R-:W-:Y:S05]  /*0530*/  BSYNC.RECONVERGENT B0 ;  /* 0x0000000000007941 */ /* 0x000fea0003800200 */
.L_x_8:
[----:B------:R-:W5:Y:S02]  /*0540*/  LDG.E R6, desc[UR4][R4.64+0x14] ;  /* 0x0000140404067981 */ /* 0x000f64000c1e1900 */
[----:B-----5:R-:W-:-:S13]  /*0550*/  ISETP.GE.AND P0, PT, R6, RZ, PT ;  /* 0x000000ff0600720c */ /* 0x020fda0003f06270 */
[----:B------:R-:W-:Y:S05]  /*0560*/  @!P0 EXIT ;  /* 0x000000000000894d */ /* 0x000fea0003800000 */
[----:B------:R-:W5:Y:S01]  /*0570*/  LDC.64 R4, c[0x0][0x388] ;  /* 0x0000e200ff047b82 */ /* 0x000f620000000a00 */
[----:B------:R-:W-:-:S04]  /*0580*/  IMAD.SHL.U32 R7, R6, 0x2, RZ ;  /* 0x0000000206077824 */ /* 0x000fc800078e00ff */
[----:B-----5:R-:W-:-:S05]  /*0590*/  IMAD.WIDE.U32 R4, R7, 0x4, R4 ;  /* 0x0000000407047825 */ /* 0x020fca00078e0004 */
[----:B------:R-:W5:Y:S04]  /*05a0*/  LDG.E R7, desc[UR4][R4.64] ;  /* 0x0000000404077981 */ /* 0x000f68000c1e1900 */
[----:B01234-:R-:W2:Y:S01]  /*05b0*/  LDG.E R9, desc[UR4][R4.64+0x4] ;  /* 0x0000040404097981 */ /* 0x01fea2000c1e1900 */
[-C--:B-----5:R-:W-:Y:S02]  /*05c0*/  ISETP.NE.AND P0, PT, R7, R0.reuse, PT ;  /* 0x000000000700720c */ /* 0x0a0fe40003f05270 */
[----:B--2---:R-:W-:-:S11]  /*05d0*/  ISETP.NE.AND P1, PT, R9, R0, PT ;  /* 0x000000000900720c */ /* 0x004fd60003f25270 */
[----:B------:R0:W-:Y:S02]  /*05e0*/  @!P0 STG.E desc[UR4][R2.64+0x14], R9 ;  /* 0x0000140902008986 */ /* 0x0001e4000c101904 */
[----:B------:R-:W-:Y:S05]  /*05f0*/  @P1 EXIT ;  /* 0x000000000000194d */ /* 0x000fea0003800000 */
[----:B------:R-:W-:Y:S01]  /*0600*/  STG.E desc[UR4][R2.64+0x14], R7 ;  /* 0x0000140702007986 */ /* 0x000fe2000c101904 */
[----:B------:R-:W-:Y:S05]  /*0610*/  EXIT ;  /* 0x000000000000794d */ /* 0x000fea0003800000 */
.L_x_10:
[----:B------:R-:W-:-:S00]  /*0620*/  BRA `(.L_x_10) ;  /* 0xfffffffc00fc7947 */ /* 0x000fc0000383ffff */
[----:B------:R-:W-:-:S00]  /*0630*/  NOP ;  /* 0x0000000000007918 */ /* 0x000fc00000000000 */
        /* <DEDUP_REMOVED lines=12> */
.L_x_11:


//--------------------- .nv.shared.reserved.0     --------------------------
	.section	.nv.shared.reserved.0,"aw",@nobits
	.weak		__nv_reservedSMEM_offset_0_alias
	.size		__nv_reservedSMEM_offset_0_alias, 0, 64
	.other		__nv_reservedSMEM_offset_0_alias,@"STO_CUDA_RESERVED_SHARED STV_DEFAULT"
__nv_reservedSMEM_offset_0_alias:
	.zero		0
	.zero		64


//--------------------- .nv.constant0._Z14find_neighborsPiS_S_i --------------------------
	.section	.nv.constant0._Z14find_neighborsPiS_S_i,"a",@progbits
	.sectionflags	@""
	.align	4
.nv.constant0._Z14find_neighborsPiS_S_i:
	.zero		924


//--------------------- SYMBOLS --------------------------

	.type		.nv.reservedSmem.offset0,@object
	.size		.nv.reservedSmem.offset0,0x4
